//
// Generated by NVIDIA NVVM Compiler
//
// Compiler Build ID: CL-36424714
// Cuda compilation tools, release 13.0, V13.0.88
// Based on NVVM 20.0.0
//

.version 9.0
.target sm_100
.address_size 64

	// .globl	_Z13initialize_cuPdS_ii
.extern .shared .align 16 .b8 sdata[];

.visible .entry _Z13initialize_cuPdS_ii(
	.param .u64 .ptr .align 1 _Z13initialize_cuPdS_ii_param_0,
	.param .u64 .ptr .align 1 _Z13initialize_cuPdS_ii_param_1,
	.param .u32 _Z13initialize_cuPdS_ii_param_2,
	.param .u32 _Z13initialize_cuPdS_ii_param_3
)
{
	.reg .pred 	%p<2>;
	.reg .b32 	%r<6>;
	.reg .b64 	%rd<9>;

	ld.param.u64 	%rd1, [_Z13initialize_cuPdS_ii_param_0];
	ld.param.u64 	%rd2, [_Z13initialize_cuPdS_ii_param_1];
	ld.param.u32 	%r2, [_Z13initialize_cuPdS_ii_param_2];
	mov.u32 	%r3, %ctaid.x;
	mov.u32 	%r4, %ntid.x;
	mov.u32 	%r5, %tid.x;
	mad.lo.s32 	%r1, %r3, %r4, %r5;
	setp.ge.s32 	%p1, %r1, %r2;
	@%p1 bra 	$L__BB0_2;
	cvta.to.global.u64 	%rd3, %rd1;
	cvta.to.global.u64 	%rd4, %rd2;
	mul.wide.s32 	%rd5, %r1, 8;
	add.s64 	%rd6, %rd3, %rd5;
	mov.b64 	%rd7, 4607182418800017408;
	st.global.u64 	[%rd6], %rd7;
	add.s64 	%rd8, %rd4, %rd5;
	st.global.u64 	[%rd8], %rd7;
$L__BB0_2:
	ret;

}
	// .globl	_Z10stencil_cuPdS_ii
.visible .entry _Z10stencil_cuPdS_ii(
	.param .u64 .ptr .align 1 _Z10stencil_cuPdS_ii_param_0,
	.param .u64 .ptr .align 1 _Z10stencil_cuPdS_ii_param_1,
	.param .u32 _Z10stencil_cuPdS_ii_param_2,
	.param .u32 _Z10stencil_cuPdS_ii_param_3
)
{
	.reg .pred 	%p<4>;
	.reg .b32 	%r<23>;
	.reg .b64 	%rd<13>;
	.reg .b64 	%fd<9>;

	ld.param.u64 	%rd1, [_Z10stencil_cuPdS_ii_param_0];
	ld.param.u64 	%rd2, [_Z10stencil_cuPdS_ii_param_1];
	ld.param.u32 	%r5, [_Z10stencil_cuPdS_ii_param_2];
	ld.param.u32 	%r6, [_Z10stencil_cuPdS_ii_param_3];
	mov.u32 	%r8, %ctaid.x;
	mov.u32 	%r9, %ntid.x;
	mov.u32 	%r10, %tid.x;
	mad.lo.s32 	%r1, %r8, %r9, %r10;
	add.s32 	%r2, %r1, 1;
	mov.u32 	%r11, %ctaid.y;
	mov.u32 	%r12, %ntid.y;
	mov.u32 	%r13, %tid.y;
	mad.lo.s32 	%r14, %r11, %r12, %r13;
	add.s32 	%r4, %r14, 1;
	add.s32 	%r15, %r5, -1;
	setp.ge.s32 	%p1, %r2, %r15;
	add.s32 	%r16, %r6, -1;
	setp.ge.s32 	%p2, %r4, %r16;
	or.pred  	%p3, %p1, %p2;
	@%p3 bra 	$L__BB1_2;
	cvta.to.global.u64 	%rd3, %rd1;
	cvta.to.global.u64 	%rd4, %rd2;
	mad.lo.s32 	%r17, %r5, %r4, %r1;
	add.s32 	%r18, %r17, 2;
	mul.wide.s32 	%rd5, %r18, 8;
	add.s64 	%rd6, %rd3, %rd5;
	ld.global.f64 	%fd1, [%rd6];
	ld.global.f64 	%fd2, [%rd6+-16];
	add.f64 	%fd3, %fd1, %fd2;
	mad.lo.s32 	%r19, %r5, %r14, %r2;
	mul.wide.s32 	%rd7, %r19, 8;
	add.s64 	%rd8, %rd3, %rd7;
	ld.global.f64 	%fd4, [%rd8];
	add.f64 	%fd5, %fd3, %fd4;
	shl.b32 	%r20, %r5, 1;
	add.s32 	%r21, %r19, %r20;
	mul.wide.s32 	%rd9, %r21, 8;
	add.s64 	%rd10, %rd3, %rd9;
	ld.global.f64 	%fd6, [%rd10];
	add.f64 	%fd7, %fd5, %fd6;
	mul.f64 	%fd8, %fd7, 0d3FD0000000000000;
	add.s32 	%r22, %r17, 1;
	mul.wide.s32 	%rd11, %r22, 8;
	add.s64 	%rd12, %rd4, %rd11;
	st.global.f64 	[%rd12], %fd8;
$L__BB1_2:
	ret;

}
	// .globl	_Z10max_reducePdS_iiS_
.visible .entry _Z10max_reducePdS_iiS_(
	.param .u64 .ptr .align 1 _Z10max_reducePdS_iiS__param_0,
	.param .u64 .ptr .align 1 _Z10max_reducePdS_iiS__param_1,
	.param .u32 _Z10max_reducePdS_iiS__param_2,
	.param .u32 _Z10max_reducePdS_iiS__param_3,
	.param .u64 .ptr .align 1 _Z10max_reducePdS_iiS__param_4
)
{
	.reg .pred 	%p<7>;
	.reg .b32 	%r<19>;
	.reg .b64 	%rd<12>;
	.reg .b64 	%fd<8>;

	ld.param.u64 	%rd1, [_Z10max_reducePdS_iiS__param_0];
	ld.param.u64 	%rd2, [_Z10max_reducePdS_iiS__param_1];
	ld.param.u32 	%r8, [_Z10max_reducePdS_iiS__param_2];
	ld.param.u32 	%r9, [_Z10max_reducePdS_iiS__param_3];
	ld.param.u64 	%rd3, [_Z10max_reducePdS_iiS__param_4];
	mov.u32 	%r1, %tid.x;
	mov.u32 	%r2, %ctaid.x;
	mov.u32 	%r3, %ntid.x;
	mad.lo.s32 	%r4, %r2, %r3, %r1;
	mul.lo.s32 	%r10, %r9, %r8;
	setp.ge.s32 	%p1, %r4, %r10;
	shl.b32 	%r11, %r1, 3;
	mov.u32 	%r12, sdata;
	add.s32 	%r5, %r12, %r11;
	@%p1 bra 	$L__BB2_2;
	cvta.to.global.u64 	%rd4, %rd1;
	cvta.to.global.u64 	%rd5, %rd2;
	mul.wide.s32 	%rd6, %r4, 8;
	add.s64 	%rd7, %rd4, %rd6;
	ld.global.f64 	%fd2, [%rd7];
	add.s64 	%rd8, %rd5, %rd6;
	ld.global.f64 	%fd3, [%rd8];
	sub.f64 	%fd4, %fd2, %fd3;
	abs.f64 	%fd5, %fd4;
	st.shared.f64 	[%r5], %fd5;
$L__BB2_2:
	bar.sync 	0;
	setp.lt.u32 	%p2, %r3, 2;
	@%p2 bra 	$L__BB2_8;
	mov.b32 	%r18, 1;
$L__BB2_4:
	mov.u32 	%r6, %r18;
	shl.b32 	%r18, %r6, 1;
	add.s32 	%r14, %r18, -1;
	and.b32  	%r15, %r14, %r1;
	setp.ne.s32 	%p3, %r15, 0;
	@%p3 bra 	$L__BB2_7;
	ld.shared.f64 	%fd6, [%r5];
	shl.b32 	%r16, %r6, 3;
	add.s32 	%r17, %r5, %r16;
	ld.shared.f64 	%fd1, [%r17];
	setp.geu.f64 	%p4, %fd6, %fd1;
	@%p4 bra 	$L__BB2_7;
	st.shared.f64 	[%r5], %fd1;
$L__BB2_7:
	bar.sync 	0;
	setp.lt.u32 	%p5, %r18, %r3;
	@%p5 bra 	$L__BB2_4;
$L__BB2_8:
	setp.ne.s32 	%p6, %r1, 0;
	@%p6 bra 	$L__BB2_10;
	ld.shared.f64 	%fd7, [sdata];
	cvta.to.global.u64 	%rd9, %rd3;
	mul.wide.u32 	%rd10, %r2, 8;
	add.s64 	%rd11, %rd9, %rd10;
	st.global.f64 	[%rd11], %fd7;
$L__BB2_10:
	ret;

}
	// .globl	_Z7swap_cuPdS_ii
.visible .entry _Z7swap_cuPdS_ii(
	.param .u64 .ptr .align 1 _Z7swap_cuPdS_ii_param_0,
	.param .u64 .ptr .align 1 _Z7swap_cuPdS_ii_param_1,
	.param .u32 _Z7swap_cuPdS_ii_param_2,
	.param .u32 _Z7swap_cuPdS_ii_param_3
)
{
	.reg .pred 	%p<4>;
	.reg .b32 	%r<18>;
	.reg .b64 	%rd<8>;
	.reg .b64 	%fd<2>;

	ld.param.u64 	%rd1, [_Z7swap_cuPdS_ii_param_0];
	ld.param.u64 	%rd2, [_Z7swap_cuPdS_ii_param_1];
	ld.param.u32 	%r3, [_Z7swap_cuPdS_ii_param_2];
	ld.param.u32 	%r4, [_Z7swap_cuPdS_ii_param_3];
	mov.u32 	%r6, %ctaid.x;
	mov.u32 	%r7, %ntid.x;
	mov.u32 	%r8, %tid.x;
	mad.lo.s32 	%r9, %r6, %r7, %r8;
	add.s32 	%r1, %r9, 1;
	mov.u32 	%r10, %ctaid.y;
	mov.u32 	%r11, %ntid.y;
	mov.u32 	%r12, %tid.y;
	mad.lo.s32 	%r13, %r10, %r11, %r12;
	add.s32 	%r2, %r13, 1;
	add.s32 	%r15, %r3, -1;
	setp.ge.s32 	%p1, %r1, %r15;
	add.s32 	%r16, %r4, -1;
	setp.ge.s32 	%p2, %r2, %r16;
	or.pred  	%p3, %p1, %p2;
	@%p3 bra 	$L__BB3_2;
	cvta.to.global.u64 	%rd3, %rd2;
	cvta.to.global.u64 	%rd4, %rd1;
	mad.lo.s32 	%r17, %r3, %r2, %r1;
	mul.wide.s32 	%rd5, %r17, 8;
	add.s64 	%rd6, %rd3, %rd5;
	ld.global.f64 	%fd1, [%rd6];
	add.s64 	%rd7, %rd4, %rd5;
	st.global.f64 	[%rd7], %fd1;
$L__BB3_2:
	ret;

}


// ===== COMPILED SASS (sm_100) =====

	.target	sm_100

	.elftype	@"ET_EXEC"


//--------------------- .note.nv.tkinfo           --------------------------
	.section	.note.nv.tkinfo,"",@"SHT_NOTE"
	.sectionflags	@"SHF_NOTE_NV_TKINFO"
	.tkinfo
        /*0018*/ 	.word	0x00000002
        /*0030*/ 	.string	""
        /*0030*/ 	.string	"ptxas"
        /*0030*/ 	.string	"Cuda compilation tools, release 13.0, V13.0.88"
        /*0030*/ 	.string	"Build cuda_13.0.r13.0/compiler.36424714_0"
        /*0030*/ 	.string	"-arch sm_100 -m 64 "



//--------------------- .note.nv.cuinfo           --------------------------
	.section	.note.nv.cuinfo,"",@"SHT_NOTE"
	.sectionflags	@"SHF_NOTE_NV_CUINFO"
        /*0018*/ 	.short	0x0002
        /*001a*/ 	.short	0x0064
        /*001c*/ 	.short	0x0082
	.zero		2


//--------------------- .nv.info                  --------------------------
	.section	.nv.info,"",@"SHT_CUDA_INFO"
	.align	4


	//----- nvinfo : EIATTR_REGCOUNT
	.align		4
        /*0000*/ 	.byte	0x04, 0x2f
        /*0002*/ 	.short	(.L_1 - .L_0)
	.align		4
.L_0:
        /*0004*/ 	.word	index@(_Z13initialize_cuPdS_ii)
        /*0008*/ 	.word	0x0000000c


	//----- nvinfo : EIATTR_FRAME_SIZE
	.align		4
.L_1:
        /*000c*/ 	.byte	0x04, 0x11
        /*000e*/ 	.short	(.L_3 - .L_2)
	.align		4
.L_2:
        /*0010*/ 	.word	index@(_Z13initialize_cuPdS_ii)
        /*0014*/ 	.word	0x00000000


	//----- nvinfo : EIATTR_REGCOUNT
	.align		4
.L_3:
        /*0018*/ 	.byte	0x04, 0x2f
        /*001a*/ 	.short	(.L_5 - .L_4)
	.align		4
.L_4:
        /*001c*/ 	.word	index@(_Z10stencil_cuPdS_ii)
        /*0020*/ 	.word	0x00000010


	//----- nvinfo : EIATTR_FRAME_SIZE
	.align		4
.L_5:
        /*0024*/ 	.byte	0x04, 0x11
        /*0026*/ 	.short	(.L_7 - .L_6)
	.align		4
.L_6:
        /*0028*/ 	.word	index@(_Z10stencil_cuPdS_ii)
        /*002c*/ 	.word	0x00000000


	//----- nvinfo : EIATTR_REGCOUNT
	.align		4
.L_7:
        /*0030*/ 	.byte	0x04, 0x2f
        /*0032*/ 	.short	(.L_9 - .L_8)
	.align		4
.L_8:
        /*0034*/ 	.word	index@(_Z10max_reducePdS_iiS_)
        /*0038*/ 	.word	0x0000000e


	//----- nvinfo : EIATTR_FRAME_SIZE
	.align		4
.L_9:
        /*003c*/ 	.byte	0x04, 0x11
        /*003e*/ 	.short	(.L_11 - .L_10)
	.align		4
.L_10:
        /*0040*/ 	.word	index@(_Z10max_reducePdS_iiS_)
        /*0044*/ 	.word	0x00000000


	//----- nvinfo : EIATTR_REGCOUNT
	.align		4
.L_11:
        /*0048*/ 	.byte	0x04, 0x2f
        /*004a*/ 	.short	(.L_13 - .L_12)
	.align		4
.L_12:
        /*004c*/ 	.word	index@(_Z7swap_cuPdS_ii)
        /*0050*/ 	.word	0x0000000a


	//----- nvinfo : EIATTR_FRAME_SIZE
	.align		4
.L_13:
        /*0054*/ 	.byte	0x04, 0x11
        /*0056*/ 	.short	(.L_15 - .L_14)
	.align		4
.L_14:
        /*0058*/ 	.word	index@(_Z7swap_cuPdS_ii)
        /*005c*/ 	.word	0x00000000


	//----- nvinfo : EIATTR_MIN_STACK_SIZE
	.align		4
.L_15:
        /*0060*/ 	.byte	0x04, 0x12
        /*0062*/ 	.short	(.L_17 - .L_16)
	.align		4
.L_16:
        /*0064*/ 	.word	index@(_Z7swap_cuPdS_ii)
        /*0068*/ 	.word	0x00000000


	//----- nvinfo : EIATTR_MIN_STACK_SIZE
	.align		4
.L_17:
        /*006c*/ 	.byte	0x04, 0x12
        /*006e*/ 	.short	(.L_19 - .L_18)
	.align		4
.L_18:
        /*0070*/ 	.word	index@(_Z10max_reducePdS_iiS_)
        /*0074*/ 	.word	0x00000000


	//----- nvinfo : EIATTR_MIN_STACK_SIZE
	.align		4
.L_19:
        /*0078*/ 	.byte	0x04, 0x12
        /*007a*/ 	.short	(.L_21 - .L_20)
	.align		4
.L_20:
        /*007c*/ 	.word	index@(_Z10stencil_cuPdS_ii)
        /*0080*/ 	.word	0x00000000


	//----- nvinfo : EIATTR_MIN_STACK_SIZE
	.align		4
.L_21:
        /*0084*/ 	.byte	0x04, 0x12
        /*0086*/ 	.short	(.L_23 - .L_22)
	.align		4
.L_22:
        /*0088*/ 	.word	index@(_Z13initialize_cuPdS_ii)
        /*008c*/ 	.word	0x00000000
.L_23:


//--------------------- .nv.compat                --------------------------
	.section	.nv.compat,"",@"SHT_CUDA_COMPAT_INFO"
	.align	4
        /*0000*/ 	.byte	0x02, 0x09, 0x00, 0x00, 0x02, 0x02, 0x01, 0x00, 0x02, 0x05, 0x05, 0x00, 0x03, 0x07, 0x01, 0x01
        /*0010*/ 	.byte	0x02, 0x03, 0x00, 0x00, 0x02, 0x06, 0x01, 0x00, 0x04, 0x0b, 0x08, 0x00, 0x01, 0x00, 0x00, 0x00
        /*0020*/ 	.byte	0x00, 0x00, 0x00, 0x00


//--------------------- .nv.info._Z7swap_cuPdS_ii --------------------------
	.section	.nv.info._Z7swap_cuPdS_ii,"",@"SHT_CUDA_INFO"
	.sectionflags	@""
	.align	4


	//----- nvinfo : EIATTR_CUDA_API_VERSION
	.align		4
        /*0000*/ 	.byte	0x04, 0x37
        /*0002*/ 	.short	(.L_25 - .L_24)
.L_24:
        /*0004*/ 	.word	0x00000082


	//----- nvinfo : EIATTR_KPARAM_INFO
	.align		4
.L_25:
        /*0008*/ 	.byte	0x04, 0x17
        /*000a*/ 	.short	(.L_27 - .L_26)
.L_26:
        /*000c*/ 	.word	0x00000000
        /*0010*/ 	.short	0x0003
        /*0012*/ 	.short	0x0014
        /*0014*/ 	.byte	0x00, 0xf0, 0x11, 0x00


	//----- nvinfo : EIATTR_KPARAM_INFO
	.align		4
.L_27:
        /*0018*/ 	.byte	0x04, 0x17
        /*001a*/ 	.short	(.L_29 - .L_28)
.L_28:
        /*001c*/ 	.word	0x00000000
        /*0020*/ 	.short	0x0002
        /*0022*/ 	.short	0x0010
        /*0024*/ 	.byte	0x00, 0xf0, 0x11, 0x00


	//----- nvinfo : EIATTR_KPARAM_INFO
	.align		4
.L_29:
        /*0028*/ 	.byte	0x04, 0x17
        /*002a*/ 	.short	(.L_31 - .L_30)
.L_30:
        /*002c*/ 	.word	0x00000000
        /*0030*/ 	.short	0x0001
        /*0032*/ 	.short	0x0008
        /*0034*/ 	.byte	0x00, 0xf5, 0x21, 0x00


	//----- nvinfo : EIATTR_KPARAM_INFO
	.align		4
.L_31:
        /*0038*/ 	.byte	0x04, 0x17
        /*003a*/ 	.short	(.L_33 - .L_32)
.L_32:
        /*003c*/ 	.word	0x00000000
        /*0040*/ 	.short	0x0000
        /*0042*/ 	.short	0x0000
        /*0044*/ 	.byte	0x00, 0xf5, 0x21, 0x00


	//----- nvinfo : EIATTR_SPARSE_MMA_MASK
	.align		4
.L_33:
        /*0048*/ 	.byte	0x03, 0x50
        /*004a*/ 	.short	0x0000


	//----- nvinfo : EIATTR_MAXREG_COUNT
	.align		4
        /*004c*/ 	.byte	0x03, 0x1b
        /*004e*/ 	.short	0x00ff


	//----- nvinfo : EIATTR_MERCURY_ISA_VERSION
	.align		4
        /*0050*/ 	.byte	0x03, 0x5f
        /*0052*/ 	.short	0x0101


	//----- nvinfo : EIATTR_VRC_CTA_INIT_COUNT
	.align		4
        /*0054*/ 	.byte	0x02, 0x4a
	.zero		1
	.zero		1


	//----- nvinfo : EIATTR_EXIT_INSTR_OFFSETS
	.align		4
        /*0058*/ 	.byte	0x04, 0x1c
        /*005a*/ 	.short	(.L_35 - .L_34)


	//   ....[0]....
.L_34:
        /*005c*/ 	.word	0x00000100


	//   ....[1]....
        /*0060*/ 	.word	0x00000190


	//----- nvinfo : EIATTR_CBANK_PARAM_SIZE
	.align		4
.L_35:
        /*0064*/ 	.byte	0x03, 0x19
        /*0066*/ 	.short	0x0018


	//----- nvinfo : EIATTR_PARAM_CBANK
	.align		4
        /*0068*/ 	.byte	0x04, 0x0a
        /*006a*/ 	.short	(.L_37 - .L_36)
	.align		4
.L_36:
        /*006c*/ 	.word	index@(.nv.constant0._Z7swap_cuPdS_ii)
        /*0070*/ 	.short	0x0380
        /*0072*/ 	.short	0x0018


	//----- nvinfo : EIATTR_SW_WAR
	.align		4
.L_37:
        /*0074*/ 	.byte	0x04, 0x36
        /*0076*/ 	.short	(.L_39 - .L_38)
.L_38:
        /*0078*/ 	.word	0x00000008
.L_39:


//--------------------- .nv.info._Z10max_reducePdS_iiS_ --------------------------
	.section	.nv.info._Z10max_reducePdS_iiS_,"",@"SHT_CUDA_INFO"
	.sectionflags	@""
	.align	4


	//----- nvinfo : EIATTR_CUDA_API_VERSION
	.align		4
        /*0000*/ 	.byte	0x04, 0x37
        /*0002*/ 	.short	(.L_41 - .L_40)
.L_40:
        /*0004*/ 	.word	0x00000082


	//----- nvinfo : EIATTR_KPARAM_INFO
	.align		4
.L_41:
        /*0008*/ 	.byte	0x04, 0x17
        /*000a*/ 	.short	(.L_43 - .L_42)
.L_42:
        /*000c*/ 	.word	0x00000000
        /*0010*/ 	.short	0x0004
        /*0012*/ 	.short	0x0018
        /*0014*/ 	.byte	0x00, 0xf5, 0x21, 0x00


	//----- nvinfo : EIATTR_KPARAM_INFO
	.align		4
.L_43:
        /*0018*/ 	.byte	0x04, 0x17
        /*001a*/ 	.short	(.L_45 - .L_44)
.L_44:
        /*001c*/ 	.word	0x00000000
        /*0020*/ 	.short	0x0003
        /*0022*/ 	.short	0x0014
        /*0024*/ 	.byte	0x00, 0xf0, 0x11, 0x00


	//----- nvinfo : EIATTR_KPARAM_INFO
	.align		4
.L_45:
        /*0028*/ 	.byte	0x04, 0x17
        /*002a*/ 	.short	(.L_47 - .L_46)
.L_46:
        /*002c*/ 	.word	0x00000000
        /*0030*/ 	.short	0x0002
        /*0032*/ 	.short	0x0010
        /*0034*/ 	.byte	0x00, 0xf0, 0x11, 0x00


	//----- nvinfo : EIATTR_KPARAM_INFO
	.align		4
.L_47:
        /*0038*/ 	.byte	0x04, 0x17
        /*003a*/ 	.short	(.L_49 - .L_48)
.L_48:
        /*003c*/ 	.word	0x00000000
        /*0040*/ 	.short	0x0001
        /*0042*/ 	.short	0x0008
        /*0044*/ 	.byte	0x00, 0xf5, 0x21, 0x00


	//----- nvinfo : EIATTR_KPARAM_INFO
	.align		4
.L_49:
        /*0048*/ 	.byte	0x04, 0x17
        /*004a*/ 	.short	(.L_51 - .L_50)
.L_50:
        /*004c*/ 	.word	0x00000000
        /*0050*/ 	.short	0x0000
        /*0052*/ 	.short	0x0000
        /*0054*/ 	.byte	0x00, 0xf5, 0x21, 0x00


	//----- nvinfo : EIATTR_SPARSE_MMA_MASK
	.align		4
.L_51:
        /*0058*/ 	.byte	0x03, 0x50
        /*005a*/ 	.short	0x0000


	//----- nvinfo : EIATTR_MAXREG_COUNT
	.align		4
        /*005c*/ 	.byte	0x03, 0x1b
        /*005e*/ 	.short	0x00ff


	//----- nvinfo : EIATTR_NUM_BARRIERS
	.align		4
        /*0060*/ 	.byte	0x02, 0x4c
        /*0062*/ 	.byte	0x01
	.zero		1


	//----- nvinfo : EIATTR_MERCURY_ISA_VERSION
	.align		4
        /*0064*/ 	.byte	0x03, 0x5f
        /*0066*/ 	.short	0x0101


	//----- nvinfo : EIATTR_VRC_CTA_INIT_COUNT
	.align		4
        /*0068*/ 	.byte	0x02, 0x4a
	.zero		1
	.zero		1


	//----- nvinfo : EIATTR_EXIT_INSTR_OFFSETS
	.align		4
        /*006c*/ 	.byte	0x04, 0x1c
        /*006e*/ 	.short	(.L_53 - .L_52)


	//   ....[0]....
.L_52:
        /*0070*/ 	.word	0x000002a0


	//   ....[1]....
        /*0074*/ 	.word	0x00000320


	//----- nvinfo : EIATTR_CRS_STACK_SIZE
	.align		4
.L_53:
        /*0078*/ 	.byte	0x04, 0x1e
        /*007a*/ 	.short	(.L_55 - .L_54)
.L_54:
        /*007c*/ 	.word	0x00000000


	//----- nvinfo : EIATTR_CBANK_PARAM_SIZE
	.align		4
.L_55:
        /*0080*/ 	.byte	0x03, 0x19
        /*0082*/ 	.short	0x0020


	//----- nvinfo : EIATTR_PARAM_CBANK
	.align		4
        /*0084*/ 	.byte	0x04, 0x0a
        /*0086*/ 	.short	(.L_57 - .L_56)
	.align		4
.L_56:
        /*0088*/ 	.word	index@(.nv.constant0._Z10max_reducePdS_iiS_)
        /*008c*/ 	.short	0x0380
        /*008e*/ 	.short	0x0020


	//----- nvinfo : EIATTR_SW_WAR
	.align		4
.L_57:
        /*0090*/ 	.byte	0x04, 0x36
        /*0092*/ 	.short	(.L_59 - .L_58)
.L_58:
        /*0094*/ 	.word	0x00000008
.L_59:


//--------------------- .nv.info._Z10stencil_cuPdS_ii --------------------------
	.section	.nv.info._Z10stencil_cuPdS_ii,"",@"SHT_CUDA_INFO"
	.sectionflags	@""
	.align	4


	//----- nvinfo : EIATTR_CUDA_API_VERSION
	.align		4
        /*0000*/ 	.byte	0x04, 0x37
        /*0002*/ 	.short	(.L_61 - .L_60)
.L_60:
        /*0004*/ 	.word	0x00000082


	//----- nvinfo : EIATTR_KPARAM_INFO
	.align		4
.L_61:
        /*0008*/ 	.byte	0x04, 0x17
        /*000a*/ 	.short	(.L_63 - .L_62)
.L_62:
        /*000c*/ 	.word	0x00000000
        /*0010*/ 	.short	0x0003
        /*0012*/ 	.short	0x0014
        /*0014*/ 	.byte	0x00, 0xf0, 0x11, 0x00


	//----- nvinfo : EIATTR_KPARAM_INFO
	.align		4
.L_63:
        /*0018*/ 	.byte	0x04, 0x17
        /*001a*/ 	.short	(.L_65 - .L_64)
.L_64:
        /*001c*/ 	.word	0x00000000
        /*0020*/ 	.short	0x0002
        /*0022*/ 	.short	0x0010
        /*0024*/ 	.byte	0x00, 0xf0, 0x11, 0x00


	//----- nvinfo : EIATTR_KPARAM_INFO
	.align		4
.L_65:
        /*0028*/ 	.byte	0x04, 0x17
        /*002a*/ 	.short	(.L_67 - .L_66)
.L_66:
        /*002c*/ 	.word	0x00000000
        /*0030*/ 	.short	0x0001
        /*0032*/ 	.short	0x0008
        /*0034*/ 	.byte	0x00, 0xf5, 0x21, 0x00


	//----- nvinfo : EIATTR_KPARAM_INFO
	.align		4
.L_67:
        /*0038*/ 	.byte	0x04, 0x17
        /*003a*/ 	.short	(.L_69 - .L_68)
.L_68:
        /*003c*/ 	.word	0x00000000
        /*0040*/ 	.short	0x0000
        /*0042*/ 	.short	0x0000
        /*0044*/ 	.byte	0x00, 0xf5, 0x21, 0x00


	//----- nvinfo : EIATTR_SPARSE_MMA_MASK
	.align		4
.L_69:
        /*0048*/ 	.byte	0x03, 0x50
        /*004a*/ 	.short	0x0000


	//----- nvinfo : EIATTR_MAXREG_COUNT
	.align		4
        /*004c*/ 	.byte	0x03, 0x1b
        /*004e*/ 	.short	0x00ff


	//----- nvinfo : EIATTR_MERCURY_ISA_VERSION
	.align		4
        /*0050*/ 	.byte	0x03, 0x5f
        /*0052*/ 	.short	0x0101


	//----- nvinfo : EIATTR_VRC_CTA_INIT_COUNT
	.align		4
        /*0054*/ 	.byte	0x02, 0x4a
	.zero		1
	.zero		1


	//----- nvinfo : EIATTR_EXIT_INSTR_OFFSETS
	.align		4
        /*0058*/ 	.byte	0x04, 0x1c
        /*005a*/ 	.short	(.L_71 - .L_70)


	//   ....[0]....
.L_70:
        /*005c*/ 	.word	0x00000100


	//   ....[1]....
        /*0060*/ 	.word	0x00000260


	//----- nvinfo : EIATTR_CBANK_PARAM_SIZE
	.align		4
.L_71:
        /*0064*/ 	.byte	0x03, 0x19
        /*0066*/ 	.short	0x0018


	//----- nvinfo : EIATTR_PARAM_CBANK
	.align		4
        /*0068*/ 	.byte	0x04, 0x0a
        /*006a*/ 	.short	(.L_73 - .L_72)
	.align		4
.L_72:
        /*006c*/ 	.word	index@(.nv.constant0._Z10stencil_cuPdS_ii)
        /*0070*/ 	.short	0x0380
        /*0072*/ 	.short	0x0018


	//----- nvinfo : EIATTR_SW_WAR
	.align		4
.L_73:
        /*0074*/ 	.byte	0x04, 0x36
        /*0076*/ 	.short	(.L_75 - .L_74)
.L_74:
        /*0078*/ 	.word	0x00000008
.L_75:


//--------------------- .nv.info._Z13initialize_cuPdS_ii --------------------------
	.section	.nv.info._Z13initialize_cuPdS_ii,"",@"SHT_CUDA_INFO"
	.sectionflags	@""
	.align	4


	//----- nvinfo : EIATTR_CUDA_API_VERSION
	.align		4
        /*0000*/ 	.byte	0x04, 0x37
        /*0002*/ 	.short	(.L_77 - .L_76)
.L_76:
        /*0004*/ 	.word	0x00000082


	//----- nvinfo : EIATTR_KPARAM_INFO
	.align		4
.L_77:
        /*0008*/ 	.byte	0x04, 0x17
        /*000a*/ 	.short	(.L_79 - .L_78)
.L_78:
        /*000c*/ 	.word	0x00000000
        /*0010*/ 	.short	0x0003
        /*0012*/ 	.short	0x0014
        /*0014*/ 	.byte	0x00, 0xf0, 0x11, 0x00


	//----- nvinfo : EIATTR_KPARAM_INFO
	.align		4
.L_79:
        /*0018*/ 	.byte	0x04, 0x17
        /*001a*/ 	.short	(.L_81 - .L_80)
.L_80:
        /*001c*/ 	.word	0x00000000
        /*0020*/ 	.short	0x0002
        /*0022*/ 	.short	0x0010
        /*0024*/ 	.byte	0x00, 0xf0, 0x11, 0x00


	//----- nvinfo : EIATTR_KPARAM_INFO
	.align		4
.L_81:
        /*0028*/ 	.byte	0x04, 0x17
        /*002a*/ 	.short	(.L_83 - .L_82)
.L_82:
        /*002c*/ 	.word	0x00000000
        /*0030*/ 	.short	0x0001
        /*0032*/ 	.short	0x0008
        /*0034*/ 	.byte	0x00, 0xf5, 0x21, 0x00


	//----- nvinfo : EIATTR_KPARAM_INFO
	.align		4
.L_83:
        /*0038*/ 	.byte	0x04, 0x17
        /*003a*/ 	.short	(.L_85 - .L_84)
.L_84:
        /*003c*/ 	.word	0x00000000
        /*0040*/ 	.short	0x0000
        /*0042*/ 	.short	0x0000
        /*0044*/ 	.byte	0x00, 0xf5, 0x21, 0x00


	//----- nvinfo : EIATTR_SPARSE_MMA_MASK
	.align		4
.L_85:
        /*0048*/ 	.byte	0x03, 0x50
        /*004a*/ 	.short	0x0000


	//----- nvinfo : EIATTR_MAXREG_COUNT
	.align		4
        /*004c*/ 	.byte	0x03, 0x1b
        /*004e*/ 	.short	0x00ff


	//----- nvinfo : EIATTR_MERCURY_ISA_VERSION
	.align		4
        /*0050*/ 	.byte	0x03, 0x5f
        /*0052*/ 	.short	0x0101


	//----- nvinfo : EIATTR_VRC_CTA_INIT_COUNT
	.align		4
        /*0054*/ 	.byte	0x02, 0x4a
	.zero		1
	.zero		1


	//----- nvinfo : EIATTR_EXIT_INSTR_OFFSETS
	.align		4
        /*0058*/ 	.byte	0x04, 0x1c
        /*005a*/ 	.short	(.L_87 - .L_86)


	//   ....[0]....
.L_86:
        /*005c*/ 	.word	0x00000070


	//   ....[1]....
        /*0060*/ 	.word	0x00000110


	//----- nvinfo : EIATTR_CBANK_PARAM_SIZE
	.align		4
.L_87:
        /*0064*/ 	.byte	0x03, 0x19
        /*0066*/ 	.short	0x0018


	//----- nvinfo : EIATTR_PARAM_CBANK
	.align		4
        /*0068*/ 	.byte	0x04, 0x0a
        /*006a*/ 	.short	(.L_89 - .L_88)
	.align		4
.L_88:
        /*006c*/ 	.word	index@(.nv.constant0._Z13initialize_cuPdS_ii)
        /*0070*/ 	.short	0x0380
        /*0072*/ 	.short	0x0018


	//----- nvinfo : EIATTR_SW_WAR
	.align		4
.L_89:
        /*0074*/ 	.byte	0x04, 0x36
        /*0076*/ 	.short	(.L_91 - .L_90)
.L_90:
        /*0078*/ 	.word	0x00000008
.L_91:


//--------------------- .nv.callgraph             --------------------------
	.section	.nv.callgraph,"",@"SHT_CUDA_CALLGRAPH"
	.align	4
	.sectionentsize	8
	.align		4
        /*0000*/ 	.word	0x00000000
	.align		4
        /*0004*/ 	.word	0xffffffff
	.align		4
        /*0008*/ 	.word	0x00000000
	.align		4
        /*000c*/ 	.word	0xfffffffe
	.align		4
        /*0010*/ 	.word	0x00000000
	.align		4
        /*0014*/ 	.word	0xfffffffd
	.align		4
        /*0018*/ 	.word	0x00000000
	.align		4
        /*001c*/ 	.word	0xfffffffc


//--------------------- .text._Z7swap_cuPdS_ii    --------------------------
	.section	.text._Z7swap_cuPdS_ii,"ax",@progbits
	.align	128
        .global         _Z7swap_cuPdS_ii
        .type           _Z7swap_cuPdS_ii,@function
        .size           _Z7swap_cuPdS_ii,(.L_x_8 - _Z7swap_cuPdS_ii)
        .other          _Z7swap_cuPdS_ii,@"STO_CUDA_ENTRY STV_DEFAULT"
_Z7swap_cuPdS_ii:
.text._Z7swap_cuPdS_ii:
[----:B------:R-:W-:Y:S01]  /*0000*/  LDC R1, c[0x0][0x37c] ;  /* 0x0000df00ff017b82 */ /* 0x000fe20000000800 */
[----:B------:R-:W0:Y:S07]  /*0010*/  S2R R5, SR_TID.Y ;  /* 0x0000000000057919 */ /* 0x000e2e0000002200 */
[----:B------:R-:W1:Y:S01]  /*0020*/  LDC R0, c[0x0][0x360] ;  /* 0x0000d800ff007b82 */ /* 0x000e620000000800 */
[----:B------:R-:W2:Y:S01]  /*0030*/  LDCU.64 UR6, c[0x0][0x390] ;  /* 0x00007200ff0677ac */ /* 0x000ea20008000a00 */
[----:B------:R-:W1:Y:S06]  /*0040*/  S2R R3, SR_TID.X ;  /* 0x0000000000037919 */ /* 0x000e6c0000002100 */
[----:B------:R-:W0:Y:S08]  /*0050*/  S2UR UR5, SR_CTAID.Y ;  /* 0x00000000000579c3 */ /* 0x000e300000002600 */
[----:B------:R-:W0:Y:S08]  /*0060*/  LDC R2, c[0x0][0x364] ;  /* 0x0000d900ff027b82 */ /* 0x000e300000000800 */
[----:B------:R-:W1:Y:S01]  /*0070*/  S2UR UR4, SR_CTAID.X ;  /* 0x00000000000479c3 */ /* 0x000e620000002500 */
[----:B0-----:R-:W-:Y:S01]  /*0080*/  IMAD R2, R2, UR5, R5 ;  /* 0x0000000502027c24 */ /* 0x001fe2000f8e0205 */
[----:B--2---:R-:W-:-:S04]  /*0090*/  UIADD3 UR5, UPT, UPT, UR6, -0x1, URZ ;  /* 0xffffffff06057890 */ /* 0x004fc8000fffe0ff */
[----:B------:R-:W-:Y:S01]  /*00a0*/  IADD3 R5, PT, PT, R2, 0x1, RZ ;  /* 0x0000000102057810 */ /* 0x000fe20007ffe0ff */
[----:B-1----:R-:W-:Y:S01]  /*00b0*/  IMAD R0, R0, UR4, R3 ;  /* 0x0000000400007c24 */ /* 0x002fe2000f8e0203 */
[----:B------:R-:W-:-:S04]  /*00c0*/  UIADD3 UR4, UPT, UPT, UR7, -0x1, URZ ;  /* 0xffffffff07047890 */ /* 0x000fc8000fffe0ff */
[----:B------:R-:W-:Y:S02]  /*00d0*/  IADD3 R0, PT, PT, R0, 0x1, RZ ;  /* 0x0000000100007810 */ /* 0x000fe40007ffe0ff */
[----:B------:R-:W-:-:S04]  /*00e0*/  ISETP.GE.AND P0, PT, R5, UR4, PT ;  /* 0x0000000405007c0c */ /* 0x000fc8000bf06270 */
[----:B------:R-:W-:-:S13]  /*00f0*/  ISETP.GE.OR P0, PT, R0, UR5, P0 ;  /* 0x0000000500007c0c */ /* 0x000fda0008706670 */
[----:B------:R-:W-:Y:S05]  /*0100*/  @P0 EXIT ;  /* 0x000000000000094d */ /* 0x000fea0003800000 */
[----:B------:R-:W0:Y:S01]  /*0110*/  LDC.64 R2, c[0x0][0x388] ;  /* 0x0000e200ff027b82 */ /* 0x000e220000000a00 */
[----:B------:R-:W1:Y:S01]  /*0120*/  LDCU.64 UR4, c[0x0][0x358] ;  /* 0x00006b00ff0477ac */ /* 0x000e620008000a00 */
[----:B------:R-:W-:-:S06]  /*0130*/  IMAD R7, R5, UR6, R0 ;  /* 0x0000000605077c24 */ /* 0x000fcc000f8e0200 */
[----:B------:R-:W2:Y:S01]  /*0140*/  LDC.64 R4, c[0x0][0x380] ;  /* 0x0000e000ff047b82 */ /* 0x000ea20000000a00 */
[----:B0-----:R-:W-:-:S06]  /*0150*/  IMAD.WIDE R2, R7, 0x8, R2 ;  /* 0x0000000807027825 */ /* 0x001fcc00078e0202 */
[----:B-1----:R-:W3:Y:S01]  /*0160*/  LDG.E.64 R2, desc[UR4][R2.64] ;  /* 0x0000000402027981 */ /* 0x002ee2000c1e1b00 */
[----:B--2---:R-:W-:-:S05]  /*0170*/  IMAD.WIDE R4, R7, 0x8, R4 ;  /* 0x0000000807047825 */ /* 0x004fca00078e0204 */
[----:B---3--:R-:W-:Y:S01]  /*0180*/  STG.E.64 desc[UR4][R4.64], R2 ;  /* 0x0000000204007986 */ /* 0x008fe2000c101b04 */
[----:B------:R-:W-:Y:S05]  /*0190*/  EXIT ;  /* 0x000000000000794d */ /* 0x000fea0003800000 */
.L_x_0:
[----:B------:R-:W-:-:S00]  /*01a0*/  BRA `(.L_x_0) ;  /* 0xfffffffc00fc7947 */ /* 0x000fc0000383ffff */
[----:B------:R-:W-:-:S00]  /*01b0*/  NOP ;  /* 0x0000000000007918 */ /* 0x000fc00000000000 */
        /* <DEDUP_REMOVED lines=12> */
.L_x_8:


//--------------------- .text._Z10max_reducePdS_iiS_ --------------------------
	.section	.text._Z10max_reducePdS_iiS_,"ax",@progbits
	.align	128
        .global         _Z10max_reducePdS_iiS_
        .type           _Z10max_reducePdS_iiS_,@function
        .size           _Z10max_reducePdS_iiS_,(.L_x_9 - _Z10max_reducePdS_iiS_)
        .other          _Z10max_reducePdS_iiS_,@"STO_CUDA_ENTRY STV_DEFAULT"
_Z10max_reducePdS_iiS_:
.text._Z10max_reducePdS_iiS_:
[----:B------:R-:W-:Y:S01]  /*0000*/  LDC R1, c[0x0][0x37c] ;  /* 0x0000df00ff017b82 */ /* 0x000fe20000000800 */
[----:B------:R-:W0:Y:S01]  /*0010*/  S2R R11, SR_TID.X ;  /* 0x00000000000b7919 */ /* 0x000e220000002100 */
[----:B------:R-:W1:Y:S06]  /*0020*/  LDCU.64 UR4, c[0x0][0x390] ;  /* 0x00007200ff0477ac */ /* 0x000e6c0008000a00 */
[----:B------:R-:W2:Y:S01]  /*0030*/  LDC.64 R2, c[0x0][0x380] ;  /* 0x0000e000ff027b82 */ /* 0x000ea20000000a00 */
[----:B------:R-:W0:Y:S01]  /*0040*/  S2R R0, SR_CTAID.X ;  /* 0x0000000000007919 */ /* 0x000e220000002500 */
[----:B------:R-:W0:Y:S01]  /*0050*/  LDCU UR8, c[0x0][0x360] ;  /* 0x00006c00ff0877ac */ /* 0x000e220008000800 */
[----:B------:R-:W3:Y:S05]  /*0060*/  LDCU.64 UR6, c[0x0][0x358] ;  /* 0x00006b00ff0677ac */ /* 0x000eea0008000a00 */
[----:B------:R-:W4:Y:S01]  /*0070*/  LDC.64 R4, c[0x0][0x388] ;  /* 0x0000e200ff047b82 */ /* 0x000f220000000a00 */
[----:B-1----:R-:W-:Y:S01]  /*0080*/  UIMAD UR4, UR5, UR4, URZ ;  /* 0x00000004050472a4 */ /* 0x002fe2000f8e02ff */
[----:B0-----:R-:W-:-:S05]  /*0090*/  IMAD R7, R0, UR8, R11 ;  /* 0x0000000800077c24 */ /* 0x001fca000f8e020b */
[----:B------:R-:W-:-:S13]  /*00a0*/  ISETP.GE.AND P0, PT, R7, UR4, PT ;  /* 0x0000000407007c0c */ /* 0x000fda000bf06270 */
[----:B--2---:R-:W-:-:S04]  /*00b0*/  @!P0 IMAD.WIDE R2, R7, 0x8, R2 ;  /* 0x0000000807028825 */ /* 0x004fc800078e0202 */
[----:B----4-:R-:W-:Y:S02]  /*00c0*/  @!P0 IMAD.WIDE R4, R7, 0x8, R4 ;  /* 0x0000000807048825 */ /* 0x010fe400078e0204 */
[----:B---3--:R-:W2:Y:S04]  /*00d0*/  @!P0 LDG.E.64 R2, desc[UR6][R2.64] ;  /* 0x0000000602028981 */ /* 0x008ea8000c1e1b00 */
[----:B------:R-:W2:Y:S01]  /*00e0*/  @!P0 LDG.E.64 R4, desc[UR6][R4.64] ;  /* 0x0000000604048981 */ /* 0x000ea2000c1e1b00 */
[----:B------:R-:W0:Y:S01]  /*00f0*/  S2UR UR5, SR_CgaCtaId ;  /* 0x00000000000579c3 */ /* 0x000e220000008800 */
[----:B------:R-:W-:Y:S01]  /*0100*/  UMOV UR4, 0x400 ;  /* 0x0000040000047882 */ /* 0x000fe20000000000 */
[----:B------:R-:W-:Y:S02]  /*0110*/  UISETP.GE.U32.AND UP0, UPT, UR8, 0x2, UPT ;  /* 0x000000020800788c */ /* 0x000fe4000bf06070 */
[----:B0-----:R-:W-:-:S06]  /*0120*/  ULEA UR4, UR5, UR4, 0x18 ;  /* 0x0000000405047291 */ /* 0x001fcc000f8ec0ff */
[----:B------:R-:W-:Y:S01]  /*0130*/  LEA R9, R11, UR4, 0x3 ;  /* 0x000000040b097c11 */ /* 0x000fe2000f8e18ff */
[----:B--2---:R-:W-:-:S08]  /*0140*/  @!P0 DADD R6, R2, -R4 ;  /* 0x0000000002068229 */ /* 0x004fd00000000804 */
[----:B------:R-:W-:-:S07]  /*0150*/  @!P0 DADD R6, -RZ, |R6| ;  /* 0x00000000ff068229 */ /* 0x000fce0000000506 */
[----:B------:R0:W-:Y:S01]  /*0160*/  @!P0 STS.64 [R9], R6 ;  /* 0x0000000609008388 */ /* 0x0001e20000000a00 */
[----:B------:R-:W-:Y:S06]  /*0170*/  BAR.SYNC.DEFER_BLOCKING 0x0 ;  /* 0x0000000000007b1d */ /* 0x000fec0000010000 */
[----:B------:R-:W-:Y:S05]  /*0180*/  BRA.U !UP0, `(.L_x_1) ;  /* 0x0000000108407547 */ /* 0x000fea000b800000 */
[----:B------:R-:W-:-:S05]  /*0190*/  UMOV UR4, 0x1 ;  /* 0x0000000100047882 */ /* 0x000fca0000000000 */
.L_x_4:
[----:B-1----:R-:W-:Y:S01]  /*01a0*/  MOV R4, UR4 ;  /* 0x0000000400047c02 */ /* 0x002fe20008000f00 */
[----:B------:R-:W-:Y:S01]  /*01b0*/  USHF.L.U32 UR4, UR4, 0x1, URZ ;  /* 0x0000000104047899 */ /* 0x000fe200080006ff */
[----:B------:R-:W-:Y:S03]  /*01c0*/  BSSY.RECONVERGENT B0, `(.L_x_2) ;  /* 0x0000009000007945 */ /* 0x000fe60003800200 */
[----:B------:R-:W-:-:S06]  /*01d0*/  UIADD3 UR5, UPT, UPT, UR4, -0x1, URZ ;  /* 0xffffffff04057890 */ /* 0x000fcc000fffe0ff */
[----:B------:R-:W-:-:S13]  /*01e0*/  LOP3.LUT P0, RZ, R11, UR5, RZ, 0xc0, !PT ;  /* 0x000000050bff7c12 */ /* 0x000fda000f80c0ff */
[----:B------:R-:W-:Y:S05]  /*01f0*/  @P0 BRA `(.L_x_3) ;  /* 0x0000000000140947 */ /* 0x000fea0003800000 */
[----:B------:R-:W-:Y:S01]  /*0200*/  LEA R4, R4, R9, 0x3 ;  /* 0x0000000904047211 */ /* 0x000fe200078e18ff */
[----:B------:R-:W-:Y:S05]  /*0210*/  LDS.64 R2, [R9] ;  /* 0x0000000009027984 */ /* 0x000fea0000000a00 */
[----:B------:R-:W1:Y:S02]  /*0220*/  LDS.64 R4, [R4] ;  /* 0x0000000004047984 */ /* 0x000e640000000a00 */
[----:B-1----:R-:W-:-:S14]  /*0230*/  DSETP.GEU.AND P0, PT, R2, R4, PT ;  /* 0x000000040200722a */ /* 0x002fdc0003f0e000 */
[----:B------:R1:W-:Y:S02]  /*0240*/  @!P0 STS.64 [R9], R4 ;  /* 0x0000000409008388 */ /* 0x0003e40000000a00 */
.L_x_3:
[----:B------:R-:W-:Y:S05]  /*0250*/  BSYNC.RECONVERGENT B0 ;  /* 0x0000000000007941 */ /* 0x000fea0003800200 */
.L_x_2:
[----:B------:R-:W-:Y:S01]  /*0260*/  BAR.SYNC.DEFER_BLOCKING 0x0 ;  /* 0x0000000000007b1d */ /* 0x000fe20000010000 */
[----:B------:R-:W-:-:S09]  /*0270*/  UISETP.GE.U32.AND UP0, UPT, UR4, UR8, UPT ;  /* 0x000000080400728c */ /* 0x000fd2000bf06070 */
[----:B------:R-:W-:Y:S05]  /*0280*/  BRA.U !UP0, `(.L_x_4) ;  /* 0xfffffffd08c47547 */ /* 0x000fea000b83ffff */
.L_x_1:
[----:B------:R-:W-:-:S13]  /*0290*/  ISETP.NE.AND P0, PT, R11, RZ, PT ;  /* 0x000000ff0b00720c */ /* 0x000fda0003f05270 */
[----:B------:R-:W-:Y:S05]  /*02a0*/  @P0 EXIT ;  /* 0x000000000000094d */ /* 0x000fea0003800000 */
[----:B------:R-:W2:Y:S01]  /*02b0*/  S2UR UR5, SR_CgaCtaId ;  /* 0x00000000000579c3 */ /* 0x000ea20000008800 */
[----:B------:R-:W-:-:S07]  /*02c0*/  UMOV UR4, 0x400 ;  /* 0x0000040000047882 */ /* 0x000fce0000000000 */
[----:B-1----:R-:W1:Y:S01]  /*02d0*/  LDC.64 R4, c[0x0][0x398] ;  /* 0x0000e600ff047b82 */ /* 0x002e620000000a00 */
[----:B--2---:R-:W-:Y:S01]  /*02e0*/  ULEA UR4, UR5, UR4, 0x18 ;  /* 0x0000000405047291 */ /* 0x004fe2000f8ec0ff */
[----:B-1----:R-:W-:-:S08]  /*02f0*/  IMAD.WIDE.U32 R4, R0, 0x8, R4 ;  /* 0x0000000800047825 */ /* 0x002fd000078e0004 */
[----:B------:R-:W1:Y:S04]  /*0300*/  LDS.64 R2, [UR4] ;  /* 0x00000004ff027984 */ /* 0x000e680008000a00 */
[----:B-1----:R-:W-:Y:S01]  /*0310*/  STG.E.64 desc[UR6][R4.64], R2 ;  /* 0x0000000204007986 */ /* 0x002fe2000c101b06 */
[----:B------:R-:W-:Y:S05]  /*0320*/  EXIT ;  /* 0x000000000000794d */ /* 0x000fea0003800000 */
.L_x_5:
        /* <DEDUP_REMOVED lines=13> */
.L_x_9:


//--------------------- .text._Z10stencil_cuPdS_ii --------------------------
	.section	.text._Z10stencil_cuPdS_ii,"ax",@progbits
	.align	128
        .global         _Z10stencil_cuPdS_ii
        .type           _Z10stencil_cuPdS_ii,@function
        .size           _Z10stencil_cuPdS_ii,(.L_x_10 - _Z10stencil_cuPdS_ii)
        .other          _Z10stencil_cuPdS_ii,@"STO_CUDA_ENTRY STV_DEFAULT"
_Z10stencil_cuPdS_ii:
.text._Z10stencil_cuPdS_ii:
[----:B------:R-:W-:Y:S01]  /*0000*/  LDC R1, c[0x0][0x37c] ;  /* 0x0000df00ff017b82 */ /* 0x000fe20000000800 */
[----:B------:R-:W0:Y:S07]  /*0010*/  S2R R5, SR_TID.Y ;  /* 0x0000000000057919 */ /* 0x000e2e0000002200 */
[----:B------:R-:W1:Y:S01]  /*0020*/  LDC R7, c[0x0][0x360] ;  /* 0x0000d800ff077b82 */ /* 0x000e620000000800 */
[----:B------:R-:W1:Y:S07]  /*0030*/  S2R R0, SR_TID.X ;  /* 0x0000000000007919 */ /* 0x000e6e0000002100 */
[----:B------:R-:W0:Y:S08]  /*0040*/  S2UR UR5, SR_CTAID.Y ;  /* 0x00000000000579c3 */ /* 0x000e300000002600 */
[----:B------:R-:W0:Y:S08]  /*0050*/  LDC R8, c[0x0][0x364] ;  /* 0x0000d900ff087b82 */ /* 0x000e300000000800 */
[----:B------:R-:W1:Y:S08]  /*0060*/  S2UR UR4, SR_CTAID.X ;  /* 0x00000000000479c3 */ /* 0x000e700000002500 */
[----:B------:R-:W2:Y:S01]  /*0070*/  LDC.64 R2, c[0x0][0x390] ;  /* 0x0000e400ff027b82 */ /* 0x000ea20000000a00 */
[----:B0-----:R-:W-:-:S02]  /*0080*/  IMAD R8, R8, UR5, R5 ;  /* 0x0000000508087c24 */ /* 0x001fc4000f8e0205 */
[----:B-1----:R-:W-:-:S03]  /*0090*/  IMAD R7, R7, UR4, R0 ;  /* 0x0000000407077c24 */ /* 0x002fc6000f8e0200 */
[----:B------:R-:W-:Y:S02]  /*00a0*/  IADD3 R0, PT, PT, R8, 0x1, RZ ;  /* 0x0000000108007810 */ /* 0x000fe40007ffe0ff */
[----:B--2---:R-:W-:Y:S02]  /*00b0*/  IADD3 R5, PT, PT, R3, -0x1, RZ ;  /* 0xffffffff03057810 */ /* 0x004fe40007ffe0ff */
[----:B------:R-:W-:Y:S02]  /*00c0*/  IADD3 R4, PT, PT, R2, -0x1, RZ ;  /* 0xffffffff02047810 */ /* 0x000fe40007ffe0ff */
[----:B------:R-:W-:Y:S02]  /*00d0*/  IADD3 R3, PT, PT, R7, 0x1, RZ ;  /* 0x0000000107037810 */ /* 0x000fe40007ffe0ff */
[----:B------:R-:W-:-:S04]  /*00e0*/  ISETP.GE.AND P0, PT, R0, R5, PT ;  /* 0x000000050000720c */ /* 0x000fc80003f06270 */
[----:B------:R-:W-:-:S13]  /*00f0*/  ISETP.GE.OR P0, PT, R3, R4, P0 ;  /* 0x000000040300720c */ /* 0x000fda0000706670 */
[----:B------:R-:W-:Y:S05]  /*0100*/  @P0 EXIT ;  /* 0x000000000000094d */ /* 0x000fea0003800000 */
[----:B------:R-:W0:Y:S01]  /*0110*/  LDC.64 R4, c[0x0][0x380] ;  /* 0x0000e000ff047b82 */ /* 0x000e220000000a00 */
[----:B------:R-:W1:Y:S01]  /*0120*/  LDCU.64 UR4, c[0x0][0x358] ;  /* 0x00006b00ff0477ac */ /* 0x000e620008000a00 */
[-C--:B------:R-:W-:Y:S02]  /*0130*/  IMAD R0, R0, R2.reuse, R7 ;  /* 0x0000000200007224 */ /* 0x080fe400078e0207 */
[----:B------:R-:W-:-:S03]  /*0140*/  IMAD R3, R8, R2, R3 ;  /* 0x0000000208037224 */ /* 0x000fc600078e0203 */
[----:B------:R-:W-:-:S05]  /*0150*/  IADD3 R7, PT, PT, R0, 0x2, RZ ;  /* 0x0000000200077810 */ /* 0x000fca0007ffe0ff */
[----:B0-----:R-:W-:-:S05]  /*0160*/  IMAD.WIDE R6, R7, 0x8, R4 ;  /* 0x0000000807067825 */ /* 0x001fca00078e0204 */
[----:B-1----:R-:W2:Y:S01]  /*0170*/  LDG.E.64 R8, desc[UR4][R6.64] ;  /* 0x0000000406087981 */ /* 0x002ea2000c1e1b00 */
[----:B------:R-:W-:-:S03]  /*0180*/  IMAD.WIDE R12, R3, 0x8, R4 ;  /* 0x00000008030c7825 */ /* 0x000fc600078e0204 */
[----:B------:R-:W2:Y:S01]  /*0190*/  LDG.E.64 R10, desc[UR4][R6.64+-0x10] ;  /* 0xfffff004060a7981 */ /* 0x000ea2000c1e1b00 */
[----:B------:R-:W-:-:S03]  /*01a0*/  LEA R3, R2, R3, 0x1 ;  /* 0x0000000302037211 */ /* 0x000fc600078e08ff */
[----:B------:R-:W3:Y:S02]  /*01b0*/  LDG.E.64 R12, desc[UR4][R12.64] ;  /* 0x000000040c0c7981 */ /* 0x000ee4000c1e1b00 */
[----:B------:R-:W-:Y:S02]  /*01c0*/  IMAD.WIDE R4, R3, 0x8, R4 ;  /* 0x0000000803047825 */ /* 0x000fe400078e0204 */
[----:B------:R-:W0:Y:S04]  /*01d0*/  LDC.64 R2, c[0x0][0x388] ;  /* 0x0000e200ff027b82 */ /* 0x000e280000000a00 */
[----:B------:R-:W4:Y:S01]  /*01e0*/  LDG.E.64 R4, desc[UR4][R4.64] ;  /* 0x0000000404047981 */ /* 0x000f22000c1e1b00 */
[----:B--2---:R-:W-:Y:S01]  /*01f0*/  DADD R8, R8, R10 ;  /* 0x0000000008087229 */ /* 0x004fe2000000000a */
[----:B------:R-:W-:-:S05]  /*0200*/  IADD3 R11, PT, PT, R0, 0x1, RZ ;  /* 0x00000001000b7810 */ /* 0x000fca0007ffe0ff */
[----:B0-----:R-:W-:Y:S02]  /*0210*/  IMAD.WIDE R2, R11, 0x8, R2 ;  /* 0x000000080b027825 */ /* 0x001fe400078e0202 */
[----:B---3--:R-:W-:-:S08]  /*0220*/  DADD R8, R8, R12 ;  /* 0x0000000008087229 */ /* 0x008fd0000000000c */
[----:B----4-:R-:W-:-:S08]  /*0230*/  DADD R8, R8, R4 ;  /* 0x0000000008087229 */ /* 0x010fd00000000004 */
[----:B------:R-:W-:-:S07]  /*0240*/  DMUL R8, R8, 0.25 ;  /* 0x3fd0000008087828 */ /* 0x000fce0000000000 */
[----:B------:R-:W-:Y:S01]  /*0250*/  STG.E.64 desc[UR4][R2.64], R8 ;  /* 0x0000000802007986 */ /* 0x000fe2000c101b04 */
[----:B------:R-:W-:Y:S05]  /*0260*/  EXIT ;  /* 0x000000000000794d */ /* 0x000fea0003800000 */
.L_x_6:
        /* <DEDUP_REMOVED lines=9> */
.L_x_10:


//--------------------- .text._Z13initialize_cuPdS_ii --------------------------
	.section	.text._Z13initialize_cuPdS_ii,"ax",@progbits
	.align	128
        .global         _Z13initialize_cuPdS_ii
        .type           _Z13initialize_cuPdS_ii,@function
        .size           _Z13initialize_cuPdS_ii,(.L_x_11 - _Z13initialize_cuPdS_ii)
        .other          _Z13initialize_cuPdS_ii,@"STO_CUDA_ENTRY STV_DEFAULT"
_Z13initialize_cuPdS_ii:
.text._Z13initialize_cuPdS_ii:
[----:B------:R-:W-:Y:S01]  /*0000*/  LDC R1, c[0x0][0x37c] ;  /* 0x0000df00ff017b82 */ /* 0x000fe20000000800 */
[----:B------:R-:W0:Y:S07]  /*0010*/  S2R R0, SR_TID.X ;  /* 0x0000000000007919 */ /* 0x000e2e0000002100 */
[----:B------:R-:W0:Y:S01]  /*0020*/  S2UR UR4, SR_CTAID.X ;  /* 0x00000000000479c3 */ /* 0x000e220000002500 */
[----:B------:R-:W1:Y:S07]  /*0030*/  LDCU UR5, c[0x0][0x390] ;  /* 0x00007200ff0577ac */ /* 0x000e6e0008000800 */
[----:B------:R-:W0:Y:S02]  /*0040*/  LDC R9, c[0x0][0x360] ;  /* 0x0000d800ff097b82 */ /* 0x000e240000000800 */
[----:B0-----:R-:W-:-:S05]  /*0050*/  IMAD R9, R9, UR4, R0 ;  /* 0x0000000409097c24 */ /* 0x001fca000f8e0200 */
[----:B-1----:R-:W-:-:S13]  /*0060*/  ISETP.GE.AND P0, PT, R9, UR5, PT ;  /* 0x0000000509007c0c */ /* 0x002fda000bf06270 */
[----:B------:R-:W-:Y:S05]  /*0070*/  @P0 EXIT ;  /* 0x000000000000094d */ /* 0x000fea0003800000 */
[----:B------:R-:W0:Y:S01]  /*0080*/  LDC.64 R2, c[0x0][0x380] ;  /* 0x0000e000ff027b82 */ /* 0x000e220000000a00 */
[----:B------:R-:W1:Y:S01]  /*0090*/  LDCU.64 UR4, c[0x0][0x358] ;  /* 0x00006b00ff0477ac */ /* 0x000e620008000a00 */
[----:B------:R-:W-:Y:S01]  /*00a0*/  HFMA2 R6, -RZ, RZ, 0, 0 ;  /* 0x00000000ff067431 */ /* 0x000fe200000001ff */
[----:B------:R-:W-:-:S05]  /*00b0*/  MOV R7, 0x3ff00000 ;  /* 0x3ff0000000077802 */ /* 0x000fca0000000f00 */
[----:B------:R-:W2:Y:S01]  /*00c0*/  LDC.64 R4, c[0x0][0x388] ;  /* 0x0000e200ff047b82 */ /* 0x000ea20000000a00 */
[----:B0-----:R-:W-:-:S05]  /*00d0*/  IMAD.WIDE R2, R9, 0x8, R2 ;  /* 0x0000000809027825 */ /* 0x001fca00078e0202 */
[----:B-1----:R-:W-:Y:S01]  /*00e0*/  STG.E.64 desc[UR4][R2.64], R6 ;  /* 0x0000000602007986 */ /* 0x002fe2000c101b04 */
[----:B--2---:R-:W-:-:S05]  /*00f0*/  IMAD.WIDE R4, R9, 0x8, R4 ;  /* 0x0000000809047825 */ /* 0x004fca00078e0204 */
[----:B------:R-:W-:Y:S01]  /*0100*/  STG.E.64 desc[UR4][R4.64], R6 ;  /* 0x0000000604007986 */ /* 0x000fe2000c101b04 */
[----:B------:R-:W-:Y:S05]  /*0110*/  EXIT ;  /* 0x000000000000794d */ /* 0x000fea0003800000 */
.L_x_7:
        /* <DEDUP_REMOVED lines=14> */
.L_x_11:


//--------------------- .nv.shared._Z7swap_cuPdS_ii --------------------------
	.section	.nv.shared._Z7swap_cuPdS_ii,"aw",@nobits
	.sectionflags	@""
	.align	16
	.zero		1024


//--------------------- .nv.shared.reserved.0     --------------------------
	.section	.nv.shared.reserved.0,"aw",@nobits
	.weak		__nv_reservedSMEM_offset_0_alias
	.size		__nv_reservedSMEM_offset_0_alias, 0, 64
	.other		__nv_reservedSMEM_offset_0_alias,@"STO_CUDA_RESERVED_SHARED STV_DEFAULT"
__nv_reservedSMEM_offset_0_alias:
	.zero		0
	.zero		64


//--------------------- .nv.shared._Z10max_reducePdS_iiS_ --------------------------
	.section	.nv.shared._Z10max_reducePdS_iiS_,"aw",@nobits
	.sectionflags	@""
	.align	16
	.zero		1024


//--------------------- .nv.shared._Z10stencil_cuPdS_ii --------------------------
	.section	.nv.shared._Z10stencil_cuPdS_ii,"aw",@nobits
	.sectionflags	@""
	.align	16
	.zero		1024


//--------------------- .nv.shared._Z13initialize_cuPdS_ii --------------------------
	.section	.nv.shared._Z13initialize_cuPdS_ii,"aw",@nobits
	.sectionflags	@""
	.align	16
	.zero		1024


//--------------------- .nv.constant0._Z7swap_cuPdS_ii --------------------------
	.section	.nv.constant0._Z7swap_cuPdS_ii,"a",@progbits
	.sectionflags	@""
	.align	4
.nv.constant0._Z7swap_cuPdS_ii:
	.zero		920


//--------------------- .nv.constant0._Z10max_reducePdS_iiS_ --------------------------
	.section	.nv.constant0._Z10max_reducePdS_iiS_,"a",@progbits
	.sectionflags	@""
	.align	4
.nv.constant0._Z10max_reducePdS_iiS_:
	.zero		928


//--------------------- .nv.constant0._Z10stencil_cuPdS_ii --------------------------
	.section	.nv.constant0._Z10stencil_cuPdS_ii,"a",@progbits
	.sectionflags	@""
	.align	4
.nv.constant0._Z10stencil_cuPdS_ii:
	.zero		920


//--------------------- .nv.constant0._Z13initialize_cuPdS_ii --------------------------
	.section	.nv.constant0._Z13initialize_cuPdS_ii,"a",@progbits
	.sectionflags	@""
	.align	4
.nv.constant0._Z13initialize_cuPdS_ii:
	.zero		920


//--------------------- SYMBOLS --------------------------

	.type		.nv.reservedSmem.offset0,@object
	.size		.nv.reservedSmem.offset0,0x4
	.type		.nv.reservedSmem.cap,@object
	.size		.nv.reservedSmem.cap,0x4
